	.headerflags	@"EF_CUDA_TEXMODE_UNIFIED EF_CUDA_64BIT_ADDRESS EF_CUDA_ACCELERATORS EF_CUDA_SM90 EF_CUDA_VIRTUAL_SM(EF_CUDA_SM90)"
	.elftype	@"ET_EXEC"


//--------------------- .nv.info                  --------------------------
	.section	.nv.info,"",@"SHT_CUDA_INFO"
	.align	4


	//----- nvinfo : EIATTR_REGCOUNT
	.align		4
        /*0000*/ 	.byte	0x04, 0x2f
        /*0002*/ 	.short	(.L_1 - .L_0)
	.align		4
.L_0:
        /*0004*/ 	.word	index@(triton_poi_fused_cat_88)
        /*0008*/ 	.word	0x0000001e


	//----- nvinfo : EIATTR_MIN_STACK_SIZE
	.align		4
.L_1:
        /*000c*/ 	.byte	0x04, 0x12
        /*000e*/ 	.short	(.L_3 - .L_2)
	.align		4
.L_2:
        /*0010*/ 	.word	index@(triton_poi_fused_cat_88)
        /*0014*/ 	.word	0x00000000


	//----- nvinfo : EIATTR_FRAME_SIZE
	.align		4
.L_3:
        /*0018*/ 	.byte	0x04, 0x11
        /*001a*/ 	.short	(.L_5 - .L_4)
	.align		4
.L_4:
        /*001c*/ 	.word	index@(triton_poi_fused_cat_88)
        /*0020*/ 	.word	0x00000000


	//----- nvinfo : EIATTR_MIN_STACK_SIZE
	.align		4
.L_5:
        /*0024*/ 	.byte	0x04, 0x12
        /*0026*/ 	.short	(.L_7 - .L_6)
	.align		4
.L_6:
        /*0028*/ 	.word	index@(triton_poi_fused_cat_88)
        /*002c*/ 	.word	0x00000000
.L_7:


//--------------------- .nv.info.triton_poi_fused_cat_88 --------------------------
	.section	.nv.info.triton_poi_fused_cat_88,"",@"SHT_CUDA_INFO"
	.sectionflags	@""
	.align	4


	//----- nvinfo : EIATTR_CUDA_API_VERSION
	.align		4
        /*0000*/ 	.byte	0x04, 0x37
        /*0002*/ 	.short	(.L_9 - .L_8)
.L_8:
        /*0004*/ 	.word	0x0000007c


	//----- nvinfo : EIATTR_KPARAM_INFO
	.align		4
.L_9:
        /*0008*/ 	.byte	0x04, 0x17
        /*000a*/ 	.short	(.L_11 - .L_10)
.L_10:
        /*000c*/ 	.word	0x00000000
        /*0010*/ 	.short	0x0009
        /*0012*/ 	.short	0x0048
        /*0014*/ 	.byte	0x00, 0xf0, 0x11, 0x00


	//----- nvinfo : EIATTR_KPARAM_INFO
	.align		4
.L_11:
        /*0018*/ 	.byte	0x04, 0x17
        /*001a*/ 	.short	(.L_13 - .L_12)
.L_12:
        /*001c*/ 	.word	0x00000000
        /*0020*/ 	.short	0x0008
        /*0022*/ 	.short	0x0040
        /*0024*/ 	.byte	0x00, 0xf4, 0x21, 0x00


	//----- nvinfo : EIATTR_KPARAM_INFO
	.align		4
.L_13:
        /*0028*/ 	.byte	0x04, 0x17
        /*002a*/ 	.short	(.L_15 - .L_14)
.L_14:
        /*002c*/ 	.word	0x00000000
        /*0030*/ 	.short	0x0007
        /*0032*/ 	.short	0x0038
        /*0034*/ 	.byte	0x00, 0xf4, 0x21, 0x00


	//----- nvinfo : EIATTR_KPARAM_INFO
	.align		4
.L_15:
        /*0038*/ 	.byte	0x04, 0x17
        /*003a*/ 	.short	(.L_17 - .L_16)
.L_16:
        /*003c*/ 	.word	0x00000000
        /*0040*/ 	.short	0x0006
        /*0042*/ 	.short	0x0030
        /*0044*/ 	.byte	0x00, 0xf4, 0x21, 0x00


	//----- nvinfo : EIATTR_KPARAM_INFO
	.align		4
.L_17:
        /*0048*/ 	.byte	0x04, 0x17
        /*004a*/ 	.short	(.L_19 - .L_18)
.L_18:
        /*004c*/ 	.word	0x00000000
        /*0050*/ 	.short	0x0005
        /*0052*/ 	.short	0x0028
        /*0054*/ 	.byte	0x00, 0xf4, 0x21, 0x00


	//----- nvinfo : EIATTR_KPARAM_INFO
	.align		4
.L_19:
        /*0058*/ 	.byte	0x04, 0x17
        /*005a*/ 	.short	(.L_21 - .L_20)
.L_20:
        /*005c*/ 	.word	0x00000000
        /*0060*/ 	.short	0x0004
        /*0062*/ 	.short	0x0020
        /*0064*/ 	.byte	0x00, 0xf4, 0x21, 0x00


	//----- nvinfo : EIATTR_KPARAM_INFO
	.align		4
.L_21:
        /*0068*/ 	.byte	0x04, 0x17
        /*006a*/ 	.short	(.L_23 - .L_22)
.L_22:
        /*006c*/ 	.word	0x00000000
        /*0070*/ 	.short	0x0003
        /*0072*/ 	.short	0x0018
        /*0074*/ 	.byte	0x00, 0xf4, 0x21, 0x00


	//----- nvinfo : EIATTR_KPARAM_INFO
	.align		4
.L_23:
        /*0078*/ 	.byte	0x04, 0x17
        /*007a*/ 	.short	(.L_25 - .L_24)
.L_24:
        /*007c*/ 	.word	0x00000000
        /*0080*/ 	.short	0x0002
        /*0082*/ 	.short	0x0010
        /*0084*/ 	.byte	0x00, 0xf4, 0x21, 0x00


	//----- nvinfo : EIATTR_KPARAM_INFO
	.align		4
.L_25:
        /*0088*/ 	.byte	0x04, 0x17
        /*008a*/ 	.short	(.L_27 - .L_26)
.L_26:
        /*008c*/ 	.word	0x00000000
        /*0090*/ 	.short	0x0001
        /*0092*/ 	.short	0x0008
        /*0094*/ 	.byte	0x00, 0xf4, 0x21, 0x00


	//----- nvinfo : EIATTR_KPARAM_INFO
	.align		4
.L_27:
        /*0098*/ 	.byte	0x04, 0x17
        /*009a*/ 	.short	(.L_29 - .L_28)
.L_28:
        /*009c*/ 	.word	0x00000000
        /*00a0*/ 	.short	0x0000
        /*00a2*/ 	.short	0x0000
        /*00a4*/ 	.byte	0x00, 0xf4, 0x21, 0x00


	//----- nvinfo : EIATTR_SPARSE_MMA_MASK
	.align		4
.L_29:
        /*00a8*/ 	.byte	0x03, 0x50
        /*00aa*/ 	.short	0x0000


	//----- nvinfo : EIATTR_MAXREG_COUNT
	.align		4
        /*00ac*/ 	.byte	0x03, 0x1b
        /*00ae*/ 	.short	0x00ff


	//----- nvinfo : EIATTR_EXIT_INSTR_OFFSETS
	.align		4
        /*00b0*/ 	.byte	0x04, 0x1c
        /*00b2*/ 	.short	(.L_31 - .L_30)


	//   ....[0]....
.L_30:
        /*00b4*/ 	.word	0x00000960


	//----- nvinfo : EIATTR_REQNTID
	.align		4
.L_31:
        /*00b8*/ 	.byte	0x04, 0x10
        /*00ba*/ 	.short	(.L_33 - .L_32)
.L_32:
        /*00bc*/ 	.word	0x00000080
        /*00c0*/ 	.word	0x00000001
        /*00c4*/ 	.word	0x00000001


	//----- nvinfo : EIATTR_CBANK_PARAM_SIZE
	.align		4
.L_33:
        /*00c8*/ 	.byte	0x03, 0x19
        /*00ca*/ 	.short	0x004c


	//----- nvinfo : EIATTR_PARAM_CBANK
	.align		4
        /*00cc*/ 	.byte	0x04, 0x0a
        /*00ce*/ 	.short	(.L_35 - .L_34)
	.align		4
.L_34:
        /*00d0*/ 	.word	index@(.nv.constant0.triton_poi_fused_cat_88)
        /*00d4*/ 	.short	0x0210
        /*00d6*/ 	.short	0x004c


	//----- nvinfo : EIATTR_SW_WAR
	.align		4
.L_35:
        /*00d8*/ 	.byte	0x04, 0x36
        /*00da*/ 	.short	(.L_37 - .L_36)
.L_36:
        /*00dc*/ 	.word	0x00000008
.L_37:


//--------------------- .nv.callgraph             --------------------------
	.section	.nv.callgraph,"",@"SHT_CUDA_CALLGRAPH"
	.align	4
	.sectionentsize	8
	.align		4
        /*0000*/ 	.word	0x00000000
	.align		4
        /*0004*/ 	.word	0xffffffff
	.align		4
        /*0008*/ 	.word	0x00000000
	.align		4
        /*000c*/ 	.word	0xfffffffe
	.align		4
        /*0010*/ 	.word	0x00000000
	.align		4
        /*0014*/ 	.word	0xfffffffd
	.align		4
        /*0018*/ 	.word	0x00000000
	.align		4
        /*001c*/ 	.word	0xfffffffc


//--------------------- .text.triton_poi_fused_cat_88 --------------------------
	.section	.text.triton_poi_fused_cat_88,"ax",@progbits
	.align	128
        .global         triton_poi_fused_cat_88
        .type           triton_poi_fused_cat_88,@function
        .size           triton_poi_fused_cat_88,(.L_x_1 - triton_poi_fused_cat_88)
        .other          triton_poi_fused_cat_88,@"STO_CUDA_ENTRY STV_DEFAULT"
triton_poi_fused_cat_88:
.text.triton_poi_fused_cat_88:
[----:B------:R-:W-:Y:S01]  /*0000*/  LDC R1, c[0x0][0x28] ;  /* 0x00000a00ff017b82 */ /* 0x000fe20000000800 */
[----:B------:R-:W1:Y:S07]  /*0010*/  S2R R0, SR_TID.X ;  /* 0x0000000000007919 */ /* 0x000e6e0000002100 */
[----:B------:R-:W2:Y:S01]  /*0020*/  LDC.64 R4, c[0x0][0x218] ;  /* 0x00008600ff047b82 */ /* 0x000ea20000000a00 */
[----:B------:R-:W-:Y:S01]  /*0030*/  CS2R R14, SRZ ;  /* 0x00000000000e7805 */ /* 0x000fe2000001ff00 */
[----:B------:R-:W-:Y:S01]  /*0040*/  ULDC.64 UR4, c[0x0][0x208] ;  /* 0x0000820000047ab9 */ /* 0x000fe20000000a00 */
[----:B------:R-:W3:Y:S05]  /*0050*/  S2R R3, SR_CTAID.X ;  /* 0x0000000000037919 */ /* 0x000eea0000002500 */
[----:B------:R-:W4:Y:S08]  /*0060*/  LDC.64 R8, c[0x0][0x220] ;  /* 0x00008800ff087b82 */ /* 0x000f300000000a00 */
[----:B------:R-:W5:Y:S01]  /*0070*/  LDC.64 R16, c[0x0][0x230] ;  /* 0x00008c00ff107b82 */ /* 0x000f620000000a00 */
[----:B------:R-:W-:Y:S01]  /*0080*/  CS2R R10, SRZ ;  /* 0x00000000000a7805 */ /* 0x000fe2000001ff00 */
[----:B------:R-:W-:Y:S01]  /*0090*/  ULDC.64 UR6, c[0x0][0x228] ;  /* 0x00008a0000067ab9 */ /* 0x000fe20000000a00 */
[----:B-1----:R-:W-:-:S05]  /*00a0*/  IMAD.SHL.U32 R0, R0, 0x2, RZ ;  /* 0x0000000200007824 */ /* 0x002fca00078e00ff */
[----:B------:R-:W-:-:S05]  /*00b0*/  LOP3.LUT R0, R0, 0xfe, RZ, 0xc0, !PT ;  /* 0x000000fe00007812 */ /* 0x000fca00078ec0ff */
[----:B---3--:R-:W-:-:S05]  /*00c0*/  IMAD R2, R3, 0x100, R0 ;  /* 0x0000010003027824 */ /* 0x008fca00078e0200 */
[----:B------:R-:W-:-:S04]  /*00d0*/  SHF.R.S32.HI R19, RZ, 0x1f, R2 ;  /* 0x0000001fff137819 */ /* 0x000fc80000011402 */
[CC--:B------:R-:W-:Y:S02]  /*00e0*/  LEA.HI R0, R19.reuse, R2.reuse, RZ, 0x4 ;  /* 0x0000000213007211 */ /* 0x0c0fe400078f20ff */
[----:B------:R-:W-:Y:S02]  /*00f0*/  LEA.HI R3, R19, R2, RZ, 0x2 ;  /* 0x0000000213037211 */ /* 0x000fe400078f10ff */
[--C-:B------:R-:W-:Y:S02]  /*0100*/  SHF.R.S32.HI R13, RZ, 0x4, R0.reuse ;  /* 0x00000004ff0d7819 */ /* 0x100fe40000011400 */
[----:B------:R-:W-:Y:S02]  /*0110*/  SHF.R.S32.HI R6, RZ, 0x1f, R0 ;  /* 0x0000001fff067819 */ /* 0x000fe40000011400 */
[----:B------:R-:W-:Y:S02]  /*0120*/  SHF.R.S32.HI R12, RZ, 0x2, R3 ;  /* 0x00000002ff0c7819 */ /* 0x000fe40000011403 */
[----:B------:R-:W-:-:S02]  /*0130*/  LEA.HI R6, R6, R13, RZ, 0xa ;  /* 0x0000000d06067211 */ /* 0x000fc400078f50ff */
[----:B------:R-:W-:Y:S02]  /*0140*/  LEA.HI R7, R12, R12, RZ, 0x2 ;  /* 0x0000000c0c077211 */ /* 0x000fe400078f10ff */
[----:B------:R-:W-:Y:S02]  /*0150*/  LOP3.LUT R6, R6, 0xfffffc00, RZ, 0xc0, !PT ;  /* 0xfffffc0006067812 */ /* 0x000fe400078ec0ff */
[----:B------:R-:W-:Y:S02]  /*0160*/  LOP3.LUT R7, R7, 0xfffffffc, RZ, 0xc0, !PT ;  /* 0xfffffffc07077812 */ /* 0x000fe400078ec0ff */
[----:B------:R-:W-:Y:S01]  /*0170*/  LOP3.LUT R3, R3, 0xfffffffc, RZ, 0xc0, !PT ;  /* 0xfffffffc03037812 */ /* 0x000fe200078ec0ff */
[----:B------:R-:W-:Y:S02]  /*0180*/  IMAD.IADD R13, R13, 0x1, -R6 ;  /* 0x000000010d0d7824 */ /* 0x000fe400078e0a06 */
[----:B------:R-:W-:-:S03]  /*0190*/  IMAD.IADD R12, R12, 0x1, -R7 ;  /* 0x000000010c0c7824 */ /* 0x000fc600078e0a07 */
[----:B------:R-:W-:Y:S01]  /*01a0*/  ISETP.GE.AND P0, PT, R13, 0x200, PT ;  /* 0x000002000d00780c */ /* 0x000fe20003f06270 */
[----:B--2---:R-:W-:Y:S01]  /*01b0*/  IMAD.WIDE R20, R12, 0x8, R4 ;  /* 0x000000080c147825 */ /* 0x004fe200078e0204 */
[----:B------:R-:W-:-:S03]  /*01c0*/  CS2R R4, SRZ ;  /* 0x0000000000047805 */ /* 0x000fc6000001ff00 */
[----:B------:R-:W-:Y:S01]  /*01d0*/  IMAD.IADD R3, R2, 0x1, -R3 ;  /* 0x0000000102037824 */ /* 0x000fe200078e0a03 */
[----:B------:R-:W-:-:S07]  /*01e0*/  CS2R R6, SRZ ;  /* 0x0000000000067805 */ /* 0x000fce000001ff00 */
[----:B------:R-:W2:Y:S01]  /*01f0*/  @!P0 LDG.E.EL.64 R14, desc[UR4][R20.64] ;  /* 0x00000004140e8981 */ /* 0x000ea2000c2e1b00 */
[----:B----4-:R-:W-:Y:S01]  /*0200*/  IMAD.WIDE R22, R3, 0x8, R8 ;  /* 0x0000000803167825 */ /* 0x010fe200078e0208 */
[----:B------:R-:W-:-:S04]  /*0210*/  CS2R R8, SRZ ;  /* 0x0000000000087805 */ /* 0x000fc8000001ff00 */
[----:B------:R-:W3:Y:S01]  /*0220*/  @!P0 LDG.E.EL.128 R4, desc[UR4][R22.64] ;  /* 0x0000000416048981 */ /* 0x000ee2000c2e1d00 */
[----:B-----5:R-:W-:-:S05]  /*0230*/  IMAD.WIDE R16, R3, 0x8, R16 ;  /* 0x0000000803107825 */ /* 0x020fca00078e0210 */
[----:B------:R1:W4:Y:S01]  /*0240*/  @!P0 LDG.E.EL.128 R8, desc[UR4][R16.64] ;  /* 0x0000000410088981 */ /* 0x000322000c2e1d00 */
[----:B------:R-:W-:-:S04]  /*0250*/  LEA.HI R19, R19, R2, RZ, 0xe ;  /* 0x0000000213137211 */ /* 0x000fc800078f70ff */
[----:B------:R-:W-:Y:S02]  /*0260*/  LOP3.LUT R26, R19, 0xffffc000, RZ, 0xc0, !PT ;  /* 0xffffc000131a7812 */ /* 0x000fe400078ec0ff */
[----:B--2---:R-:W-:Y:S02]  /*0270*/  SEL R20, R15, RZ, !P0 ;  /* 0x000000ff0f147207 */ /* 0x004fe40004000000 */
[----:B------:R-:W-:Y:S02]  /*0280*/  SEL R18, R14, RZ, !P0 ;  /* 0x000000ff0e127207 */ /* 0x000fe40004000000 */
[----:B------:R-:W-:Y:S02]  /*0290*/  SHF.R.U32.HI R15, RZ, 0x1e, R20 ;  /* 0x0000001eff0f7819 */ /* 0x000fe40000011614 */
[----:B---3--:R-:W-:Y:S02]  /*02a0*/  SEL R23, R5, RZ, !P0 ;  /* 0x000000ff05177207 */ /* 0x008fe40004000000 */
[----:B------:R-:W-:-:S02]  /*02b0*/  LOP3.LUT R15, R15, 0x2, RZ, 0xc0, !PT ;  /* 0x000000020f0f7812 */ /* 0x000fc400078ec0ff */
[----:B------:R-:W-:Y:S02]  /*02c0*/  SEL R5, R6, RZ, !P0 ;  /* 0x000000ff06057207 */ /* 0x000fe40004000000 */
[----:B------:R-:W-:Y:S02]  /*02d0*/  IADD3 R24, P1, R15, R18, RZ ;  /* 0x000000120f187210 */ /* 0x000fe40007f3e0ff */
[----:B------:R-:W-:Y:S02]  /*02e0*/  SEL R18, R7, RZ, !P0 ;  /* 0x000000ff07127207 */ /* 0x000fe40004000000 */
[----:B------:R-:W-:Y:S01]  /*02f0*/  SEL R14, R4, RZ, !P0 ;  /* 0x000000ff040e7207 */ /* 0x000fe20004000000 */
[----:B------:R-:W-:Y:S01]  /*0300*/  IMAD.X R7, RZ, RZ, R20, P1 ;  /* 0x000000ffff077224 */ /* 0x000fe200008e0614 */
[----:B------:R-:W-:Y:S01]  /*0310*/  SHF.R.U32.HI R21, RZ, 0x1c, R23 ;  /* 0x0000001cff157819 */ /* 0x000fe20000011617 */
[----:B------:R-:W-:Y:S01]  /*0320*/  IMAD.SHL.U32 R6, R24, 0x8, RZ ;  /* 0x0000000818067824 */ /* 0x000fe200078e00ff */
[----:B-1----:R-:W-:-:S02]  /*0330*/  LEA R17, P1, R5, UR6, 0x2 ;  /* 0x0000000605117c11 */ /* 0x002fc4000f8210ff */
[----:B------:R-:W-:Y:S02]  /*0340*/  LEA R16, P2, R14, UR6, 0x2 ;  /* 0x000000060e107c11 */ /* 0x000fe4000f8410ff */
[----:B------:R-:W-:Y:S02]  /*0350*/  LOP3.LUT R21, R21, 0x8, RZ, 0xc0, !PT ;  /* 0x0000000815157812 */ /* 0x000fe400078ec0ff */
[--C-:B------:R-:W-:Y:S02]  /*0360*/  SHF.R.U32.HI R15, RZ, 0x1c, R18.reuse ;  /* 0x0000001cff0f7819 */ /* 0x100fe40000011612 */
[----:B------:R-:W-:Y:S02]  /*0370*/  LEA.HI.X R5, R5, UR7, R18, 0x2, P1 ;  /* 0x0000000705057c11 */ /* 0x000fe400088f1412 */
[----:B----4-:R-:W-:Y:S02]  /*0380*/  SEL R20, R9, RZ, !P0 ;  /* 0x000000ff09147207 */ /* 0x010fe40004000000 */
[----:B------:R-:W-:-:S02]  /*0390*/  SEL R18, R11, RZ, !P0 ;  /* 0x000000ff0b127207 */ /* 0x000fc40004000000 */
[----:B------:R-:W-:Y:S02]  /*03a0*/  SHF.L.U64.HI R4, R24, 0x3, R7 ;  /* 0x0000000318047819 */ /* 0x000fe40000010207 */
[----:B------:R-:W-:Y:S02]  /*03b0*/  LEA.HI.X R7, R14, UR7, R23, 0x2, P2 ;  /* 0x000000070e077c11 */ /* 0x000fe400090f1417 */
[----:B------:R-:W-:Y:S02]  /*03c0*/  IADD3 R16, P4, P3, R6, R16, R21 ;  /* 0x0000001006107210 */ /* 0x000fe40007b9e015 */
[----:B------:R-:W-:Y:S02]  /*03d0*/  SEL R23, R8, RZ, !P0 ;  /* 0x000000ff08177207 */ /* 0x000fe40004000000 */
[----:B------:R-:W-:Y:S02]  /*03e0*/  SEL R21, R10, RZ, !P0 ;  /* 0x000000ff0a157207 */ /* 0x000fe40004000000 */
[----:B------:R-:W-:-:S02]  /*03f0*/  SHF.R.U32.HI R11, RZ, 0x1c, R20 ;  /* 0x0000001cff0b7819 */ /* 0x000fc40000011614 */
[----:B------:R-:W-:Y:S02]  /*0400*/  SHF.R.U32.HI R9, RZ, 0x1c, R18 ;  /* 0x0000001cff097819 */ /* 0x000fe40000011612 */
[----:B------:R-:W-:Y:S02]  /*0410*/  LOP3.LUT R15, R15, 0x8, RZ, 0xc0, !PT ;  /* 0x000000080f0f7812 */ /* 0x000fe400078ec0ff */
[----:B------:R-:W-:Y:S02]  /*0420*/  LEA R10, P5, R23, UR6, 0x2 ;  /* 0x00000006170a7c11 */ /* 0x000fe4000f8a10ff */
[----:B------:R-:W-:Y:S02]  /*0430*/  LEA R8, P6, R21, UR6, 0x2 ;  /* 0x0000000615087c11 */ /* 0x000fe4000f8c10ff */
[----:B------:R-:W-:Y:S02]  /*0440*/  LOP3.LUT R11, R11, 0x8, RZ, 0xc0, !PT ;  /* 0x000000080b0b7812 */ /* 0x000fe400078ec0ff */
[----:B------:R-:W-:-:S02]  /*0450*/  LOP3.LUT R9, R9, 0x8, RZ, 0xc0, !PT ;  /* 0x0000000809097812 */ /* 0x000fc400078ec0ff */
[----:B------:R-:W-:Y:S02]  /*0460*/  IADD3 R14, P2, P1, R6, R17, R15 ;  /* 0x00000011060e7210 */ /* 0x000fe4000795e00f */
[----:B------:R-:W-:Y:S02]  /*0470*/  LEA.HI.X R23, R23, UR7, R20, 0x2, P5 ;  /* 0x0000000717177c11 */ /* 0x000fe4000a8f1414 */
[----:B------:R-:W-:Y:S01]  /*0480*/  LEA.HI.X R21, R21, UR7, R18, 0x2, P6 ;  /* 0x0000000715157c11 */ /* 0x000fe2000b0f1412 */
[----:B------:R-:W-:Y:S01]  /*0490*/  IMAD.MOV.U32 R18, RZ, RZ, RZ ;  /* 0x000000ffff127224 */ /* 0x000fe200078e00ff */
[----:B------:R-:W-:Y:S02]  /*04a0*/  IADD3.X R17, R4, R7, RZ, P4, P3 ;  /* 0x0000000704117210 */ /* 0x000fe400027e64ff */
[----:B------:R-:W-:Y:S02]  /*04b0*/  CS2R R24, SRZ ;  /* 0x0000000000187805 */ /* 0x000fe4000001ff00 */
[C---:B------:R-:W-:Y:S01]  /*04c0*/  IADD3 R10, P5, P6, R6.reuse, R10, R11 ;  /* 0x0000000a060a7210 */ /* 0x040fe20007ebe00b */
[----:B------:R-:W-:Y:S01]  /*04d0*/  ULDC.64 UR6, c[0x0][0x248] ;  /* 0x0000920000067ab9 */ /* 0x000fe20000000a00 */
[----:B------:R-:W-:-:S02]  /*04e0*/  IADD3 R8, P3, P4, R6, R8, R9 ;  /* 0x0000000806087210 */ /* 0x000fc40007c7e009 */
[C---:B------:R-:W-:Y:S01]  /*04f0*/  IADD3.X R15, R4.reuse, R5, RZ, P2, P1 ;  /* 0x00000005040f7210 */ /* 0x040fe200017e24ff */
[----:B------:R-:W1:Y:S01]  /*0500*/  LDC.64 R6, c[0x0][0x210] ;  /* 0x00008400ff067b82 */ /* 0x000e620000000a00 */
[C---:B------:R-:W-:Y:S02]  /*0510*/  IADD3.X R11, R4.reuse, R23, RZ, P5, P6 ;  /* 0x00000017040b7210 */ /* 0x040fe40002fec4ff */
[----:B------:R-:W-:Y:S01]  /*0520*/  IADD3.X R9, R4, R21, RZ, P3, P4 ;  /* 0x0000001504097210 */ /* 0x000fe20001fe84ff */
[----:B------:R-:W-:Y:S01]  /*0530*/  IMAD.SHL.U32 R21, R13, 0x4, RZ ;  /* 0x000000040d157824 */ /* 0x000fe200078e00ff */
[----:B------:R-:W-:-:S03]  /*0540*/  SHF.R.S32.HI R20, RZ, 0xe, R19 ;  /* 0x0000000eff147819 */ /* 0x000fc60000011413 */
[----:B------:R-:W2:Y:S01]  /*0550*/  LDC.64 R4, c[0x0][0x238] ;  /* 0x00008e00ff047b82 */ /* 0x000ea20000000a00 */
[----:B------:R-:W-:-:S04]  /*0560*/  IMAD.WIDE R16, R21, 0x4, R16 ;  /* 0x0000000415107825 */ /* 0x000fc800078e0210 */
[----:B------:R-:W-:-:S04]  /*0570*/  IMAD.WIDE R14, R21, 0x4, R14 ;  /* 0x00000004150e7825 */ /* 0x000fc800078e020e */
[----:B------:R-:W-:-:S04]  /*0580*/  IMAD.WIDE R10, R21, 0x4, R10 ;  /* 0x00000004150a7825 */ /* 0x000fc800078e020a */
[----:B------:R-:W-:-:S04]  /*0590*/  IMAD.WIDE R8, R21, 0x4, R8 ;  /* 0x0000000415087825 */ /* 0x000fc800078e0208 */
[----:B------:R-:W-:-:S04]  /*05a0*/  IMAD.SHL.U32 R23, R20, 0x800, RZ ;  /* 0x0000080014177824 */ /* 0x000fc800078e00ff */
[----:B------:R-:W-:-:S04]  /*05b0*/  IMAD.WIDE R16, R23, 0x4, R16 ;  /* 0x0000000417107825 */ /* 0x000fc800078e0210 */
[C---:B------:R-:W-:Y:S01]  /*05c0*/  IMAD.WIDE R14, R23.reuse, 0x4, R14 ;  /* 0x00000004170e7825 */ /* 0x040fe200078e020e */
[----:B------:R3:W4:Y:S03]  /*05d0*/  @!P0 LDG.E.EL R18, desc[UR4][R16.64] ;  /* 0x0000000410128981 */ /* 0x000726000c2e1900 */
[----:B------:R-:W-:Y:S01]  /*05e0*/  IMAD.WIDE R10, R23, 0x4, R10 ;  /* 0x00000004170a7825 */ /* 0x000fe200078e020a */
[----:B------:R-:W-:Y:S01]  /*05f0*/  ISETP.GT.AND P1, PT, R13, 0x1ff, PT ;  /* 0x000001ff0d00780c */ /* 0x000fe20003f24270 */
[----:B------:R-:W5:Y:S02]  /*0600*/  @!P0 LDG.E.EL R24, desc[UR4][R14.64] ;  /* 0x000000040e188981 */ /* 0x000f64000c2e1900 */
[----:B------:R-:W-:Y:S02]  /*0610*/  IMAD.WIDE R22, R23, 0x4, R8 ;  /* 0x0000000417167825 */ /* 0x000fe400078e0208 */
[----:B------:R-:W1:Y:S01]  /*0620*/  LDC.64 R8, c[0x0][0x240] ;  /* 0x00009000ff087b82 */ /* 0x000e620000000a00 */
[----:B------:R2:W5:Y:S01]  /*0630*/  @!P0 LDG.E.EL R25, desc[UR4][R10.64] ;  /* 0x000000040a198981 */ /* 0x000562000c2e1900 */
[----:B------:R-:W-:-:S02]  /*0640*/  IMAD.SHL.U32 R19, R20, 0x2000, RZ ;  /* 0x0000200014137824 */ /* 0x000fc400078e00ff */
[----:B------:R-:W-:-:S03]  /*0650*/  IMAD.MOV.U32 R21, RZ, RZ, RZ ;  /* 0x000000ffff157224 */ /* 0x000fc600078e00ff */
[----:B---3--:R-:W-:Y:S01]  /*0660*/  IADD3 R17, R19, R2, -R26 ;  /* 0x0000000213117210 */ /* 0x008fe20007ffe81a */
[----:B--2---:R-:W-:Y:S01]  /*0670*/  IMAD.WIDE R26, R3, 0x4, R4 ;  /* 0x00000004031a7825 */ /* 0x004fe200078e0204 */
[----:B------:R-:W-:Y:S02]  /*0680*/  LOP3.LUT R3, R0, 0xfffffff0, RZ, 0xc0, !PT ;  /* 0xfffffff000037812 */ /* 0x000fe400078ec0ff */
[----:B------:R-:W-:Y:S01]  /*0690*/  CS2R R4, SRZ ;  /* 0x0000000000047805 */ /* 0x000fe2000001ff00 */
[----:B------:R-:W2:Y:S01]  /*06a0*/  @!P0 LDG.E.EL R21, desc[UR4][R22.64] ;  /* 0x0000000416158981 */ /* 0x000ea2000c2e1900 */
[----:B------:R-:W-:Y:S02]  /*06b0*/  IMAD.SHL.U32 R13, R13, 0x10, RZ ;  /* 0x000000100d0d7824 */ /* 0x000fe400078e00ff */
[----:B------:R-:W-:Y:S01]  /*06c0*/  IMAD.IADD R0, R2, 0x1, -R3 ;  /* 0x0000000102007824 */ /* 0x000fe200078e0a03 */
[----:B------:R-:W-:Y:S01]  /*06d0*/  SHF.R.S32.HI R10, RZ, 0x1f, R19 ;  /* 0x0000001fff0a7819 */ /* 0x000fe20000011413 */
[----:B-1----:R-:W-:Y:S01]  /*06e0*/  IMAD.WIDE R16, R17, 0x4, R6 ;  /* 0x0000000411107825 */ /* 0x002fe200078e0206 */
[----:B------:R-:W-:-:S02]  /*06f0*/  CS2R R6, SRZ ;  /* 0x0000000000067805 */ /* 0x000fc4000001ff00 */
[----:B------:R-:W-:Y:S01]  /*0700*/  SHF.R.S32.HI R3, RZ, 0x1f, R13 ;  /* 0x0000001fff037819 */ /* 0x000fe2000001140d */
[----:B------:R-:W3:Y:S01]  /*0710*/  @!P0 LDG.E.EL.64 R4, desc[UR4][R26.64] ;  /* 0x000000041a048981 */ /* 0x000ee2000c2e1b00 */
[----:B------:R-:W-:Y:S02]  /*0720*/  IADD3 R19, P2, P3, R13, R0, R19 ;  /* 0x000000000d137210 */ /* 0x000fe40007b5e013 */
[----:B------:R-:W-:Y:S01]  /*0730*/  SHF.R.S32.HI R11, RZ, 0x1f, R0 ;  /* 0x0000001fff0b7819 */ /* 0x000fe20000011400 */
[----:B------:R-:W-:Y:S01]  /*0740*/  IMAD.MOV.U32 R0, RZ, RZ, RZ ;  /* 0x000000ffff007224 */ /* 0x000fe200078e00ff */
[----:B------:R1:W3:Y:S02]  /*0750*/  @!P0 LDG.E.64 R6, desc[UR4][R16.64] ;  /* 0x0000000410068981 */ /* 0x0002e4000c1e1b00 */
[----:B------:R-:W-:Y:S01]  /*0760*/  IADD3.X R10, R3, R11, R10, P2, P3 ;  /* 0x0000000b030a7210 */ /* 0x000fe200017e640a */
[----:B------:R-:W-:Y:S02]  /*0770*/  IMAD.MOV.U32 R3, RZ, RZ, RZ ;  /* 0x000000ffff037224 */ /* 0x000fe400078e00ff */
[----:B0-----:R-:W-:Y:S01]  /*0780*/  IMAD.WIDE R12, R12, 0x4, R8 ;  /* 0x000000040c0c7825 */ /* 0x001fe200078e0208 */
[----:B------:R-:W-:-:S02]  /*0790*/  LEA R14, P2, R19, UR6, 0x2 ;  /* 0x00000006130e7c11 */ /* 0x000fc4000f8410ff */
[----:B------:R-:W-:Y:S02]  /*07a0*/  CS2R R8, SRZ ;  /* 0x0000000000087805 */ /* 0x000fe4000001ff00 */
[----:B------:R-:W3:Y:S01]  /*07b0*/  @!P0 LDG.E.EL R0, desc[UR4][R12.64] ;  /* 0x000000040c008981 */ /* 0x000ee2000c2e1900 */
[----:B------:R-:W-:Y:S02]  /*07c0*/  LEA.HI.X R15, R19, UR7, R10, 0x2, P2 ;  /* 0x00000007130f7c11 */ /* 0x000fe400090f140a */
[----:B------:R-:W0:Y:S01]  /*07d0*/  LDC.64 R10, c[0x0][0x250] ;  /* 0x00009400ff0a7b82 */ /* 0x000e220000000a00 */
[----:B------:R0:W3:Y:S04]  /*07e0*/  @!P0 LDG.E.EL R3, desc[UR4][R12.64] ;  /* 0x000000040c038981 */ /* 0x0000e8000c2e1900 */
[----:B------:R-:W3:Y:S01]  /*07f0*/  @P1 LDG.E.64 R8, desc[UR4][R14.64+-0x8000] ;  /* 0xff8000040e081981 */ /* 0x000ee2000c1e1b00 */
[----:B0-----:R-:W-:Y:S01]  /*0800*/  IMAD.WIDE R10, R2, 0x4, R10 ;  /* 0x00000004020a7825 */ /* 0x001fe200078e020a */
[----:B----4-:R-:W-:-:S02]  /*0810*/  SEL R19, R18, RZ, !P0 ;  /* 0x000000ff12137207 */ /* 0x010fc40004000000 */
[----:B-----5:R-:W-:Y:S02]  /*0820*/  SEL R24, R24, RZ, !P0 ;  /* 0x000000ff18187207 */ /* 0x020fe40004000000 */
[----:B-1----:R-:W-:-:S05]  /*0830*/  SEL R16, R25, RZ, !P0 ;  /* 0x000000ff19107207 */ /* 0x002fca0004000000 */
[----:B------:R-:W-:Y:S01]  /*0840*/  FADD R16, -R19, R16 ;  /* 0x0000001013107221 */ /* 0x000fe20000000100 */
[----:B--2---:R-:W-:-:S05]  /*0850*/  SEL R21, R21, RZ, !P0 ;  /* 0x000000ff15157207 */ /* 0x004fca0004000000 */
[----:B------:R-:W-:Y:S01]  /*0860*/  FADD R21, -R24, R21 ;  /* 0x0000001518157221 */ /* 0x000fe20000000100 */
[----:B---3--:R-:W-:Y:S02]  /*0870*/  SEL R4, R4, RZ, !P0 ;  /* 0x000000ff04047207 */ /* 0x008fe40004000000 */
[----:B------:R-:W-:Y:S02]  /*0880*/  SEL R5, R5, RZ, !P0 ;  /* 0x000000ff05057207 */ /* 0x000fe40004000000 */
[----:B------:R-:W-:Y:S01]  /*0890*/  SEL R13, R6, RZ, !P0 ;  /* 0x000000ff060d7207 */ /* 0x000fe20004000000 */
[----:B------:R-:W-:Y:S01]  /*08a0*/  FFMA R4, R16, R4, R19 ;  /* 0x0000000410047223 */ /* 0x000fe20000000013 */
[----:B------:R-:W-:Y:S01]  /*08b0*/  SEL R6, R7, RZ, !P0 ;  /* 0x000000ff07067207 */ /* 0x000fe20004000000 */
[----:B------:R-:W-:Y:S02]  /*08c0*/  FFMA R5, R21, R5, R24 ;  /* 0x0000000515057223 */ /* 0x000fe40000000018 */
[----:B------:R-:W-:-:S02]  /*08d0*/  FADD R4, -R13, R4 ;  /* 0x000000040d047221 */ /* 0x000fc40000000100 */
[----:B------:R-:W-:Y:S01]  /*08e0*/  FADD R5, -R6, R5 ;  /* 0x0000000506057221 */ /* 0x000fe20000000100 */
[----:B------:R-:W-:Y:S02]  /*08f0*/  SEL R0, R0, RZ, !P0 ;  /* 0x000000ff00007207 */ /* 0x000fe40004000000 */
[----:B------:R-:W-:-:S03]  /*0900*/  SEL R3, R3, RZ, !P0 ;  /* 0x000000ff03037207 */ /* 0x000fc60004000000 */
[----:B------:R-:W-:Y:S01]  /*0910*/  FFMA R4, R4, R0, R13 ;  /* 0x0000000004047223 */ /* 0x000fe2000000000d */
[----:B------:R-:W-:Y:S01]  /*0920*/  @P0 SEL R4, R8, RZ, P1 ;  /* 0x000000ff08040207 */ /* 0x000fe20000800000 */
[----:B------:R-:W-:Y:S01]  /*0930*/  FFMA R5, R5, R3, R6 ;  /* 0x0000000305057223 */ /* 0x000fe20000000006 */
[----:B------:R-:W-:-:S05]  /*0940*/  @P0 SEL R5, R9, RZ, P1 ;  /* 0x000000ff09050207 */ /* 0x000fca0000800000 */
[----:B------:R-:W-:Y:S01]  /*0950*/  STG.E.64 desc[UR4][R10.64], R4 ;  /* 0x000000040a007986 */ /* 0x000fe2000c101b04 */
[----:B------:R-:W-:Y:S05]  /*0960*/  EXIT ;  /* 0x000000000000794d */ /* 0x000fea0003800000 */
.L_x_0:
[----:B------:R-:W-:-:S00]  /*0970*/  BRA `(.L_x_0) ;  /* 0xfffffffc00fc7947 */ /* 0x000fc0000383ffff */
[----:B------:R-:W-:-:S00]  /*0980*/  NOP ;  /* 0x0000000000007918 */ /* 0x000fc00000000000 */
[----:B------:R-:W-:-:S00]  /*0990*/  NOP ;  /* 0x0000000000007918 */ /* 0x000fc00000000000 */
[----:B------:R-:W-:-:S00]  /*09a0*/  NOP ;  /* 0x0000000000007918 */ /* 0x000fc00000000000 */
[----:B------:R-:W-:-:S00]  /*09b0*/  NOP ;  /* 0x0000000000007918 */ /* 0x000fc00000000000 */
[----:B------:R-:W-:-:S00]  /*09c0*/  NOP ;  /* 0x0000000000007918 */ /* 0x000fc00000000000 */
[----:B------:R-:W-:-:S00]  /*09d0*/  NOP ;  /* 0x0000000000007918 */ /* 0x000fc00000000000 */
[----:B------:R-:W-:-:S00]  /*09e0*/  NOP ;  /* 0x0000000000007918 */ /* 0x000fc00000000000 */
[----:B------:R-:W-:-:S00]  /*09f0*/  NOP ;  /* 0x0000000000007918 */ /* 0x000fc00000000000 */
.L_x_1:


//--------------------- .nv.constant0.triton_poi_fused_cat_88 --------------------------
	.section	.nv.constant0.triton_poi_fused_cat_88,"a",@progbits
	.sectionflags	@""
	.align	4
.nv.constant0.triton_poi_fused_cat_88:
	.zero		604
